.version 7.5
.target sm_75
.address_size 64

        // .globl       _Z4E_n2PfPKfS1_

.visible
.entry
_Z4E_n2PfPKfS1_(
        .param .u64 _Z4E_n2PfPKfS1__param_0,
        .param .u64 _Z4E_n2PfPKfS1__param_1,
        .param .u64 _Z4E_n2PfPKfS1__param_2
)
{
        .reg .pred      %p<3>;
        .reg .f32       %f<14>;
        .reg .b64       %rd<7>;


        ld.param.u64    %rd1, [_Z4E_n2PfPKfS1__param_0];
        ld.param.u64    %rd2, [_Z4E_n2PfPKfS1__param_1];
        ld.param.u64    %rd3, [_Z4E_n2PfPKfS1__param_2];
        cvta.to.global.u64      %rd4, %rd1;
        cvta.to.global.u64      %rd5, %rd3;
        cvta.to.global.u64      %rd6, %rd2;
        ld.global.f32   %f1, [%rd6];
        ld.global.f32   %f2, [%rd5];
        mov.f32         %f3, 0f00000000;
        sub.f32         %f4, %f3, %f1;
        max.f32         %f5, %f4, %f3;
        setp.eq.f32     %p1, %f5, 0f00000000;
        selp.f32        %f6, 0f00000000, 0f3F800000, %p1;
        add.f32         %f7, %f2, 0f3F800000;
        add.f32         %f8, %f7, %f7;
        mul.f32         %f9, %f8, %f6;
        sub.f32         %f10, %f3, %f9;
        max.f32         %f11, %f1, %f3;
        setp.eq.f32     %p2, %f11, 0f00000000;
        selp.f32        %f12, 0f00000000, 0f3F800000, %p2;
        fma.rn.f32      %f13, %f8, %f12, %f10;
        st.global.f32   [%rd4], %f13;
        ret;
}

// ===== COMPILED SASS (sm_100) =====

	.target	sm_100

	.elftype	@"ET_EXEC"


//--------------------- .note.nv.tkinfo           --------------------------
	.section	.note.nv.tkinfo,"",@"SHT_NOTE"
	.sectionflags	@"SHF_NOTE_NV_TKINFO"
	.tkinfo
        /*0018*/ 	.word	0x00000002
        /*0030*/ 	.string	""
        /*0030*/ 	.string	"ptxas"
        /*0030*/ 	.string	"Cuda compilation tools, release 13.0, V13.0.88"
        /*0030*/ 	.string	"Build cuda_13.0.r13.0/compiler.36424714_0"
        /*0030*/ 	.string	"-arch sm_100 "



//--------------------- .note.nv.cuinfo           --------------------------
	.section	.note.nv.cuinfo,"",@"SHT_NOTE"
	.sectionflags	@"SHF_NOTE_NV_CUINFO"
        /*0018*/ 	.short	0x0002
        /*001a*/ 	.short	0x004b
        /*001c*/ 	.short	0x0082
	.zero		2


//--------------------- .nv.info                  --------------------------
	.section	.nv.info,"",@"SHT_CUDA_INFO"
	.align	4


	//----- nvinfo : EIATTR_REGCOUNT
	.align		4
        /*0000*/ 	.byte	0x04, 0x2f
        /*0002*/ 	.short	(.L_1 - .L_0)
	.align		4
.L_0:
        /*0004*/ 	.word	index@(_Z4E_n2PfPKfS1_)
        /*0008*/ 	.word	0x0000000d


	//----- nvinfo : EIATTR_FRAME_SIZE
	.align		4
.L_1:
        /*000c*/ 	.byte	0x04, 0x11
        /*000e*/ 	.short	(.L_3 - .L_2)
	.align		4
.L_2:
        /*0010*/ 	.word	index@(_Z4E_n2PfPKfS1_)
        /*0014*/ 	.word	0x00000000


	//----- nvinfo : EIATTR_MIN_STACK_SIZE
	.align		4
.L_3:
        /*0018*/ 	.byte	0x04, 0x12
        /*001a*/ 	.short	(.L_5 - .L_4)
	.align		4
.L_4:
        /*001c*/ 	.word	index@(_Z4E_n2PfPKfS1_)
        /*0020*/ 	.word	0x00000000
.L_5:


//--------------------- .nv.compat                --------------------------
	.section	.nv.compat,"",@"SHT_CUDA_COMPAT_INFO"
	.align	4
        /*0000*/ 	.byte	0x02, 0x09, 0x00, 0x00, 0x02, 0x02, 0x01, 0x00, 0x02, 0x05, 0x05, 0x00, 0x03, 0x07, 0x01, 0x01
        /*0010*/ 	.byte	0x02, 0x03, 0x00, 0x00, 0x02, 0x06, 0x01, 0x00, 0x04, 0x0b, 0x08, 0x00, 0x09, 0x00, 0x00, 0x00
        /*0020*/ 	.byte	0x00, 0x00, 0x00, 0x00


//--------------------- .nv.info._Z4E_n2PfPKfS1_  --------------------------
	.section	.nv.info._Z4E_n2PfPKfS1_,"",@"SHT_CUDA_INFO"
	.sectionflags	@""
	.align	4


	//----- nvinfo : EIATTR_CUDA_API_VERSION
	.align		4
        /*0000*/ 	.byte	0x04, 0x37
        /*0002*/ 	.short	(.L_7 - .L_6)
.L_6:
        /*0004*/ 	.word	0x00000082


	//----- nvinfo : EIATTR_KPARAM_INFO
	.align		4
.L_7:
        /*0008*/ 	.byte	0x04, 0x17
        /*000a*/ 	.short	(.L_9 - .L_8)
.L_8:
        /*000c*/ 	.word	0x00000000
        /*0010*/ 	.short	0x0002
        /*0012*/ 	.short	0x0010
        /*0014*/ 	.byte	0x00, 0xf0, 0x21, 0x00


	//----- nvinfo : EIATTR_KPARAM_INFO
	.align		4
.L_9:
        /*0018*/ 	.byte	0x04, 0x17
        /*001a*/ 	.short	(.L_11 - .L_10)
.L_10:
        /*001c*/ 	.word	0x00000000
        /*0020*/ 	.short	0x0001
        /*0022*/ 	.short	0x0008
        /*0024*/ 	.byte	0x00, 0xf0, 0x21, 0x00


	//----- nvinfo : EIATTR_KPARAM_INFO
	.align		4
.L_11:
        /*0028*/ 	.byte	0x04, 0x17
        /*002a*/ 	.short	(.L_13 - .L_12)
.L_12:
        /*002c*/ 	.word	0x00000000
        /*0030*/ 	.short	0x0000
        /*0032*/ 	.short	0x0000
        /*0034*/ 	.byte	0x00, 0xf0, 0x21, 0x00


	//----- nvinfo : EIATTR_SPARSE_MMA_MASK
	.align		4
.L_13:
        /*0038*/ 	.byte	0x03, 0x50
        /*003a*/ 	.short	0x0000


	//----- nvinfo : EIATTR_MAXREG_COUNT
	.align		4
        /*003c*/ 	.byte	0x03, 0x1b
        /*003e*/ 	.short	0x00ff


	//----- nvinfo : EIATTR_MERCURY_ISA_VERSION
	.align		4
        /*0040*/ 	.byte	0x03, 0x5f
        /*0042*/ 	.short	0x0101


	//----- nvinfo : EIATTR_VRC_CTA_INIT_COUNT
	.align		4
        /*0044*/ 	.byte	0x02, 0x4a
	.zero		1
	.zero		1


	//----- nvinfo : EIATTR_EXIT_INSTR_OFFSETS
	.align		4
        /*0048*/ 	.byte	0x04, 0x1c
        /*004a*/ 	.short	(.L_15 - .L_14)


	//   ....[0]....
.L_14:
        /*004c*/ 	.word	0x00000110


	//----- nvinfo : EIATTR_CBANK_PARAM_SIZE
	.align		4
.L_15:
        /*0050*/ 	.byte	0x03, 0x19
        /*0052*/ 	.short	0x0018


	//----- nvinfo : EIATTR_PARAM_CBANK
	.align		4
        /*0054*/ 	.byte	0x04, 0x0a
        /*0056*/ 	.short	(.L_17 - .L_16)
	.align		4
.L_16:
        /*0058*/ 	.word	index@(.nv.constant0._Z4E_n2PfPKfS1_)
        /*005c*/ 	.short	0x0380
        /*005e*/ 	.short	0x0018


	//----- nvinfo : EIATTR_SW_WAR
	.align		4
.L_17:
        /*0060*/ 	.byte	0x04, 0x36
        /*0062*/ 	.short	(.L_19 - .L_18)
.L_18:
        /*0064*/ 	.word	0x00000008
.L_19:


//--------------------- .nv.callgraph             --------------------------
	.section	.nv.callgraph,"",@"SHT_CUDA_CALLGRAPH"
	.align	4
	.sectionentsize	8
	.align		4
        /*0000*/ 	.word	0x00000000
	.align		4
        /*0004*/ 	.word	0xffffffff
	.align		4
        /*0008*/ 	.word	0x00000000
	.align		4
        /*000c*/ 	.word	0xfffffffe
	.align		4
        /*0010*/ 	.word	0x00000000
	.align		4
        /*0014*/ 	.word	0xfffffffd
	.align		4
        /*0018*/ 	.word	0x00000000
	.align		4
        /*001c*/ 	.word	0xfffffffc


//--------------------- .text._Z4E_n2PfPKfS1_     --------------------------
	.section	.text._Z4E_n2PfPKfS1_,"ax",@progbits
	.align	128
        .global         _Z4E_n2PfPKfS1_
        .type           _Z4E_n2PfPKfS1_,@function
        .size           _Z4E_n2PfPKfS1_,(.L_x_1 - _Z4E_n2PfPKfS1_)
        .other          _Z4E_n2PfPKfS1_,@"STO_CUDA_ENTRY STV_DEFAULT"
_Z4E_n2PfPKfS1_:
.text._Z4E_n2PfPKfS1_:
[----:B------:R-:W-:Y:S08]  /*0000*/  LDC R1, c[0x0][0x37c] ;  /* 0x0000df00ff017b82 */ /* 0x000ff00000000800 */
[----:B------:R-:W0:Y:S01]  /*0010*/  LDC.64 R2, c[0x0][0x388] ;  /* 0x0000e200ff027b82 */ /* 0x000e220000000a00 */
[----:B------:R-:W0:Y:S07]  /*0020*/  LDCU.64 UR4, c[0x0][0x358] ;  /* 0x00006b00ff0477ac */ /* 0x000e2e0008000a00 */
[----:B------:R-:W1:Y:S01]  /*0030*/  LDC.64 R4, c[0x0][0x390] ;  /* 0x0000e400ff047b82 */ /* 0x000e620000000a00 */
[----:B0-----:R-:W2:Y:S04]  /*0040*/  LDG.E R2, desc[UR4][R2.64] ;  /* 0x0000000402027981 */ /* 0x001ea8000c1e1900 */
[----:B-1----:R-:W3:Y:S03]  /*0050*/  LDG.E R4, desc[UR4][R4.64] ;  /* 0x0000000404047981 */ /* 0x002ee6000c1e1900 */
[----:B------:R-:W0:Y:S01]  /*0060*/  LDC.64 R6, c[0x0][0x380] ;  /* 0x0000e000ff067b82 */ /* 0x000e220000000a00 */
[----:B--2---:R-:W-:Y:S01]  /*0070*/  FADD R0, RZ, -R2 ;  /* 0x80000002ff007221 */ /* 0x004fe20000000000 */
[----:B------:R-:W-:-:S04]  /*0080*/  FMNMX R10, RZ, R2, !PT ;  /* 0x00000002ff0a7209 */ /* 0x000fc80007800000 */
[----:B------:R-:W-:Y:S02]  /*0090*/  FMNMX R0, RZ, R0, !PT ;  /* 0x00000000ff007209 */ /* 0x000fe40007800000 */
[----:B------:R-:W-:Y:S01]  /*00a0*/  FSET.BF.NEU.AND R10, R10, RZ, PT ;  /* 0x000000ff0a0a720a */ /* 0x000fe2000380d000 */
[----:B---3--:R-:W-:Y:S01]  /*00b0*/  FADD R8, R4, 1 ;  /* 0x3f80000004087421 */ /* 0x008fe20000000000 */
[----:B------:R-:W-:-:S03]  /*00c0*/  FSET.BF.NEU.AND R0, R0, RZ, PT ;  /* 0x000000ff0000720a */ /* 0x000fc6000380d000 */
[----:B------:R-:W-:-:S04]  /*00d0*/  FADD R9, R8, R8 ;  /* 0x0000000808097221 */ /* 0x000fc80000000000 */
[----:B------:R-:W-:-:S04]  /*00e0*/  FFMA R0, R0, -R9, RZ ;  /* 0x8000000900007223 */ /* 0x000fc800000000ff */
[----:B------:R-:W-:-:S05]  /*00f0*/  FFMA R9, R9, R10, R0 ;  /* 0x0000000a09097223 */ /* 0x000fca0000000000 */
[----:B0-----:R-:W-:Y:S01]  /*0100*/  STG.E desc[UR4][R6.64], R9 ;  /* 0x0000000906007986 */ /* 0x001fe2000c101904 */
[----:B------:R-:W-:Y:S05]  /*0110*/  EXIT ;  /* 0x000000000000794d */ /* 0x000fea0003800000 */
.L_x_0:
[----:B------:R-:W-:-:S00]  /*0120*/  BRA `(.L_x_0) ;  /* 0xfffffffc00fc7947 */ /* 0x000fc0000383ffff */
[----:B------:R-:W-:-:S00]  /*0130*/  NOP ;  /* 0x0000000000007918 */ /* 0x000fc00000000000 */
        /* <DEDUP_REMOVED lines=12> */
.L_x_1:


//--------------------- .nv.shared.reserved.0     --------------------------
	.section	.nv.shared.reserved.0,"aw",@nobits
	.weak		__nv_reservedSMEM_offset_0_alias
	.size		__nv_reservedSMEM_offset_0_alias, 0, 64
	.other		__nv_reservedSMEM_offset_0_alias,@"STO_CUDA_RESERVED_SHARED STV_DEFAULT"
__nv_reservedSMEM_offset_0_alias:
	.zero		0
	.zero		64


//--------------------- .nv.constant0._Z4E_n2PfPKfS1_ --------------------------
	.section	.nv.constant0._Z4E_n2PfPKfS1_,"a",@progbits
	.sectionflags	@""
	.align	4
.nv.constant0._Z4E_n2PfPKfS1_:
	.zero		920


//--------------------- SYMBOLS --------------------------

	.type		.nv.reservedSmem.offset0,@object
	.size		.nv.reservedSmem.offset0,0x4
